	.headerflags	@"EF_CUDA_TEXMODE_UNIFIED EF_CUDA_64BIT_ADDRESS EF_CUDA_ACCELERATORS EF_CUDA_SM90 EF_CUDA_VIRTUAL_SM(EF_CUDA_SM90)"
	.elftype	@"ET_EXEC"


//--------------------- .nv.info                  --------------------------
	.section	.nv.info,"",@"SHT_CUDA_INFO"
	.align	4


	//----- nvinfo : EIATTR_REGCOUNT
	.align		4
        /*0000*/ 	.byte	0x04, 0x2f
        /*0002*/ 	.short	(.L_1 - .L_0)
	.align		4
.L_0:
        /*0004*/ 	.word	index@(triton_poi_fused_stack_11)
        /*0008*/ 	.word	0x0000001c


	//----- nvinfo : EIATTR_MIN_STACK_SIZE
	.align		4
.L_1:
        /*000c*/ 	.byte	0x04, 0x12
        /*000e*/ 	.short	(.L_3 - .L_2)
	.align		4
.L_2:
        /*0010*/ 	.word	index@(triton_poi_fused_stack_11)
        /*0014*/ 	.word	0x00000000


	//----- nvinfo : EIATTR_FRAME_SIZE
	.align		4
.L_3:
        /*0018*/ 	.byte	0x04, 0x11
        /*001a*/ 	.short	(.L_5 - .L_4)
	.align		4
.L_4:
        /*001c*/ 	.word	index@(triton_poi_fused_stack_11)
        /*0020*/ 	.word	0x00000000


	//----- nvinfo : EIATTR_MIN_STACK_SIZE
	.align		4
.L_5:
        /*0024*/ 	.byte	0x04, 0x12
        /*0026*/ 	.short	(.L_7 - .L_6)
	.align		4
.L_6:
        /*0028*/ 	.word	index@(triton_poi_fused_stack_11)
        /*002c*/ 	.word	0x00000000
.L_7:


//--------------------- .nv.info.triton_poi_fused_stack_11 --------------------------
	.section	.nv.info.triton_poi_fused_stack_11,"",@"SHT_CUDA_INFO"
	.sectionflags	@""
	.align	4


	//----- nvinfo : EIATTR_CUDA_API_VERSION
	.align		4
        /*0000*/ 	.byte	0x04, 0x37
        /*0002*/ 	.short	(.L_9 - .L_8)
.L_8:
        /*0004*/ 	.word	0x0000007c


	//----- nvinfo : EIATTR_KPARAM_INFO
	.align		4
.L_9:
        /*0008*/ 	.byte	0x04, 0x17
        /*000a*/ 	.short	(.L_11 - .L_10)
.L_10:
        /*000c*/ 	.word	0x00000000
        /*0010*/ 	.short	0x0003
        /*0012*/ 	.short	0x0014
        /*0014*/ 	.byte	0x00, 0xf0, 0x11, 0x00


	//----- nvinfo : EIATTR_KPARAM_INFO
	.align		4
.L_11:
        /*0018*/ 	.byte	0x04, 0x17
        /*001a*/ 	.short	(.L_13 - .L_12)
.L_12:
        /*001c*/ 	.word	0x00000000
        /*0020*/ 	.short	0x0002
        /*0022*/ 	.short	0x0010
        /*0024*/ 	.byte	0x00, 0xf0, 0x11, 0x00


	//----- nvinfo : EIATTR_KPARAM_INFO
	.align		4
.L_13:
        /*0028*/ 	.byte	0x04, 0x17
        /*002a*/ 	.short	(.L_15 - .L_14)
.L_14:
        /*002c*/ 	.word	0x00000000
        /*0030*/ 	.short	0x0001
        /*0032*/ 	.short	0x0008
        /*0034*/ 	.byte	0x00, 0xf4, 0x21, 0x00


	//----- nvinfo : EIATTR_KPARAM_INFO
	.align		4
.L_15:
        /*0038*/ 	.byte	0x04, 0x17
        /*003a*/ 	.short	(.L_17 - .L_16)
.L_16:
        /*003c*/ 	.word	0x00000000
        /*0040*/ 	.short	0x0000
        /*0042*/ 	.short	0x0000
        /*0044*/ 	.byte	0x00, 0xf4, 0x21, 0x00


	//----- nvinfo : EIATTR_SPARSE_MMA_MASK
	.align		4
.L_17:
        /*0048*/ 	.byte	0x03, 0x50
        /*004a*/ 	.short	0x0000


	//----- nvinfo : EIATTR_MAXREG_COUNT
	.align		4
        /*004c*/ 	.byte	0x03, 0x1b
        /*004e*/ 	.short	0x00ff


	//----- nvinfo : EIATTR_EXIT_INSTR_OFFSETS
	.align		4
        /*0050*/ 	.byte	0x04, 0x1c
        /*0052*/ 	.short	(.L_19 - .L_18)


	//   ....[0]....
.L_18:
        /*0054*/ 	.word	0x000004b0


	//----- nvinfo : EIATTR_REQNTID
	.align		4
.L_19:
        /*0058*/ 	.byte	0x04, 0x10
        /*005a*/ 	.short	(.L_21 - .L_20)
.L_20:
        /*005c*/ 	.word	0x00000080
        /*0060*/ 	.word	0x00000001
        /*0064*/ 	.word	0x00000001


	//----- nvinfo : EIATTR_CBANK_PARAM_SIZE
	.align		4
.L_21:
        /*0068*/ 	.byte	0x03, 0x19
        /*006a*/ 	.short	0x0018


	//----- nvinfo : EIATTR_PARAM_CBANK
	.align		4
        /*006c*/ 	.byte	0x04, 0x0a
        /*006e*/ 	.short	(.L_23 - .L_22)
	.align		4
.L_22:
        /*0070*/ 	.word	index@(.nv.constant0.triton_poi_fused_stack_11)
        /*0074*/ 	.short	0x0210
        /*0076*/ 	.short	0x0018


	//----- nvinfo : EIATTR_SW_WAR
	.align		4
.L_23:
        /*0078*/ 	.byte	0x04, 0x36
        /*007a*/ 	.short	(.L_25 - .L_24)
.L_24:
        /*007c*/ 	.word	0x00000008
.L_25:


//--------------------- .nv.callgraph             --------------------------
	.section	.nv.callgraph,"",@"SHT_CUDA_CALLGRAPH"
	.align	4
	.sectionentsize	8
	.align		4
        /*0000*/ 	.word	0x00000000
	.align		4
        /*0004*/ 	.word	0xffffffff
	.align		4
        /*0008*/ 	.word	0x00000000
	.align		4
        /*000c*/ 	.word	0xfffffffe
	.align		4
        /*0010*/ 	.word	0x00000000
	.align		4
        /*0014*/ 	.word	0xfffffffd
	.align		4
        /*0018*/ 	.word	0x00000000
	.align		4
        /*001c*/ 	.word	0xfffffffc


//--------------------- .text.triton_poi_fused_stack_11 --------------------------
	.section	.text.triton_poi_fused_stack_11,"ax",@progbits
	.sectionflags	@"SHF_BARRIERS=1"
	.align	128
        .global         triton_poi_fused_stack_11
        .type           triton_poi_fused_stack_11,@function
        .size           triton_poi_fused_stack_11,(.L_x_1 - triton_poi_fused_stack_11)
        .other          triton_poi_fused_stack_11,@"STO_CUDA_ENTRY STV_DEFAULT"
triton_poi_fused_stack_11:
.text.triton_poi_fused_stack_11:
[----:B------:R-:W-:Y:S01]  /*0000*/  LDC R1, c[0x0][0x28] ;  /* 0x00000a00ff017b82 */ /* 0x000fe20000000800 */
[----:B------:R-:W1:Y:S07]  /*0010*/  S2R R13, SR_TID.X ;  /* 0x00000000000d7919 */ /* 0x000e6e0000002100 */
[----:B------:R-:W2:Y:S01]  /*0020*/  LDC.64 R4, c[0x0][0x210] ;  /* 0x00008400ff047b82 */ /* 0x000ea20000000a00 */
[----:B------:R-:W-:Y:S01]  /*0030*/  ULDC.64 UR6, c[0x0][0x208] ;  /* 0x0000820000067ab9 */ /* 0x000fe20000000a00 */
[----:B------:R-:W3:Y:S01]  /*0040*/  S2R R3, SR_CTAID.X ;  /* 0x0000000000037919 */ /* 0x000ee20000002500 */
[----:B------:R-:W4:Y:S01]  /*0050*/  S2R R2, SR_CTAID.Y ;  /* 0x0000000000027919 */ /* 0x000f220000002600 */
[----:B-1----:R-:W-:Y:S01]  /*0060*/  SHF.R.U32.HI R0, RZ, 0x3, R13 ;  /* 0x00000003ff007819 */ /* 0x002fe2000001160d */
[----:B------:R-:W-:-:S02]  /*0070*/  IMAD.SHL.U32 R20, R13, 0x4, RZ ;  /* 0x000000040d147824 */ /* 0x000fc400078e00ff */
[----:B---3--:R-:W-:Y:S01]  /*0080*/  IMAD.SHL.U32 R3, R3, 0x20, RZ ;  /* 0x0000002003037824 */ /* 0x008fe200078e00ff */
[----:B------:R-:W-:Y:S01]  /*0090*/  SGXT.U32 R0, R0, 0x4 ;  /* 0x000000040000781a */ /* 0x000fe20000000000 */
[----:B----4-:R-:W-:-:S03]  /*00a0*/  IMAD.SHL.U32 R21, R2, 0x20, RZ ;  /* 0x0000002002157824 */ /* 0x010fc600078e00ff */
[----:B------:R-:W-:Y:S02]  /*00b0*/  LOP3.LUT R8, R3, 0x1c, R20, 0xf8, !PT ;  /* 0x0000001c03087812 */ /* 0x000fe400078ef814 */
[----:B------:R-:W-:Y:S02]  /*00c0*/  LOP3.LUT R6, R21, R0, RZ, 0xfc, !PT ;  /* 0x0000000015067212 */ /* 0x000fe400078efcff */
[----:B------:R-:W-:-:S03]  /*00d0*/  LOP3.LUT R7, R21, 0x10, R0, 0xfe, !PT ;  /* 0x0000001015077812 */ /* 0x000fc600078efe00 */
[--C-:B------:R-:W-:Y:S02]  /*00e0*/  IMAD R9, R6, 0x1000, R8.reuse ;  /* 0x0000100006097824 */ /* 0x100fe400078e0208 */
[----:B------:R-:W-:Y:S02]  /*00f0*/  IMAD R11, R7, 0x1000, R8 ;  /* 0x00001000070b7824 */ /* 0x000fe400078e0208 */
[----:B--2---:R-:W-:-:S04]  /*0100*/  IMAD.WIDE R6, R9, 0x4, R4 ;  /* 0x0000000409067825 */ /* 0x004fc800078e0204 */
[----:B------:R-:W-:Y:S02]  /*0110*/  IMAD.WIDE R8, R11, 0x4, R4 ;  /* 0x000000040b087825 */ /* 0x000fe400078e0204 */
[----:B------:R-:W2:Y:S04]  /*0120*/  LDG.E.EL.128 R4, desc[UR6][R6.64] ;  /* 0x0000000606047981 */ /* 0x000ea8000c2e1d00 */
[----:B------:R-:W3:Y:S01]  /*0130*/  LDG.E.EL.128 R8, desc[UR6][R8.64] ;  /* 0x0000000608087981 */ /* 0x000ee2000c2e1d00 */
[----:B------:R-:W1:Y:S01]  /*0140*/  S2UR UR5, SR_CgaCtaId ;  /* 0x00000000000579c3 */ /* 0x000e620000008800 */
[C---:B------:R-:W-:Y:S01]  /*0150*/  IMAD.SHL.U32 R12, R13.reuse, 0x80, RZ ;  /* 0x000000800d0c7824 */ /* 0x040fe200078e00ff */
[----:B------:R-:W-:Y:S01]  /*0160*/  UMOV UR4, 0x400 ;  /* 0x0000040000047882 */ /* 0x000fe20000000000 */
[----:B------:R-:W-:Y:S01]  /*0170*/  IMAD.SHL.U32 R13, R13, 0x2, RZ ;  /* 0x000000020d0d7824 */ /* 0x000fe200078e00ff */
[----:B------:R-:W-:-:S02]  /*0180*/  SHF.R.S32.HI R2, RZ, 0x1a, R2 ;  /* 0x0000001aff027819 */ /* 0x000fc40000011402 */
[----:B------:R-:W-:Y:S02]  /*0190*/  LOP3.LUT R15, R12, 0x380, RZ, 0xc0, !PT ;  /* 0x000003800c0f7812 */ /* 0x000fe400078ec0ff */
[----:B------:R-:W-:Y:S02]  /*01a0*/  LOP3.LUT R12, R20, 0x1fc, RZ, 0xc0, !PT ;  /* 0x000001fc140c7812 */ /* 0x000fe400078ec0ff */
[----:B------:R-:W-:Y:S02]  /*01b0*/  LOP3.LUT R18, R13, 0xf0, RZ, 0xc0, !PT ;  /* 0x000000f00d127812 */ /* 0x000fe400078ec0ff */
[C---:B------:R-:W-:Y:S02]  /*01c0*/  LOP3.LUT R13, R15.reuse, R0, RZ, 0xfc, !PT ;  /* 0x000000000f0d7212 */ /* 0x040fe400078efcff */
[----:B------:R-:W-:Y:S02]  /*01d0*/  LOP3.LUT R16, R15, 0x20, RZ, 0xfc, !PT ;  /* 0x000000200f107812 */ /* 0x000fe400078efcff */
[----:B------:R-:W-:-:S02]  /*01e0*/  LOP3.LUT R22, R12, 0x200, RZ, 0xfc, !PT ;  /* 0x000002000c167812 */ /* 0x000fc400078efcff */
[C---:B------:R-:W-:Y:S02]  /*01f0*/  LOP3.LUT R17, R15.reuse, 0x40, RZ, 0xfc, !PT ;  /* 0x000000400f117812 */ /* 0x040fe400078efcff */
[----:B------:R-:W-:Y:S02]  /*0200*/  LOP3.LUT R19, R15, 0x60, RZ, 0xfc, !PT ;  /* 0x000000600f137812 */ /* 0x000fe400078efcff */
[----:B------:R-:W-:Y:S01]  /*0210*/  SHF.R.U32.HI R22, RZ, 0x1, R22 ;  /* 0x00000001ff167819 */ /* 0x000fe20000011616 */
[----:B-1----:R-:W-:Y:S01]  /*0220*/  UPRMT UR4, UR5, 0x654, UR4 ;  /* 0x0000065405047896 */ /* 0x002fe20008000004 */
[----:B------:R-:W-:Y:S02]  /*0230*/  LOP3.LUT R20, R21, 0x1c, R20, 0xf8, !PT ;  /* 0x0000001c15147812 */ /* 0x000fe400078ef814 */
[----:B------:R-:W-:-:S03]  /*0240*/  SGXT R21, R2, 0x1 ;  /* 0x000000010215781a */ /* 0x000fc60000000200 */
[----:B------:R-:W-:Y:S01]  /*0250*/  LEA.HI R14, R15, UR4, RZ, 0x1f ;  /* 0x000000040f0e7c11 */ /* 0x000fe2000f8ff8ff */
[----:B------:R-:W-:Y:S01]  /*0260*/  VIADD R15, R18, UR4 ;  /* 0x00000004120f7c36 */ /* 0x000fe20008000000 */
[----:B------:R-:W-:Y:S02]  /*0270*/  LEA.HI R16, R16, UR4, RZ, 0x1f ;  /* 0x0000000410107c11 */ /* 0x000fe4000f8ff8ff */
[----:B------:R-:W-:Y:S01]  /*0280*/  LEA.HI R18, R17, UR4, RZ, 0x1f ;  /* 0x0000000411127c11 */ /* 0x000fe2000f8ff8ff */
[----:B------:R-:W-:Y:S01]  /*0290*/  IMAD R23, R13, 0x4, R14 ;  /* 0x000000040d177824 */ /* 0x000fe200078e020e */
[----:B------:R-:W-:Y:S01]  /*02a0*/  LEA.HI R14, R19, UR4, RZ, 0x1f ;  /* 0x00000004130e7c11 */ /* 0x000fe2000f8ff8ff */
[----:B------:R-:W-:Y:S01]  /*02b0*/  IMAD R15, R12, 0x4, R15 ;  /* 0x000000040c0f7824 */ /* 0x000fe200078e020f */
[----:B------:R-:W-:Y:S01]  /*02c0*/  LOP3.LUT R17, R22, 0x1f0, RZ, 0xc0, !PT ;  /* 0x000001f016117812 */ /* 0x000fe200078ec0ff */
[----:B------:R-:W-:Y:S01]  /*02d0*/  IMAD R22, R13, 0x4, R16 ;  /* 0x000000040d167824 */ /* 0x000fe200078e0210 */
[----:B------:R-:W-:Y:S01]  /*02e0*/  LEA.HI R21, R21, R20, RZ, 0x9 ;  /* 0x0000001415157211 */ /* 0x000fe200078f48ff */
[----:B------:R-:W-:-:S02]  /*02f0*/  IMAD R25, R13, 0x4, R18 ;  /* 0x000000040d197824 */ /* 0x000fc400078e0212 */
[----:B------:R-:W-:Y:S02]  /*0300*/  IMAD R24, R13, 0x4, R14 ;  /* 0x000000040d187824 */ /* 0x000fe400078e020e */
[----:B------:R-:W-:Y:S02]  /*0310*/  VIADD R17, R17, UR4 ;  /* 0x0000000411117c36 */ /* 0x000fe40008000000 */
[C---:B------:R-:W-:Y:S01]  /*0320*/  IMAD.SHL.U32 R2, R21.reuse, 0x1000, RZ ;  /* 0x0000100015027824 */ /* 0x040fe200078e00ff */
[----:B------:R-:W-:Y:S01]  /*0330*/  LOP3.LUT R21, R21, 0xfffffe00, RZ, 0xc0, !PT ;  /* 0xfffffe0015157812 */ /* 0x000fe200078ec0ff */
[----:B------:R-:W-:-:S03]  /*0340*/  IMAD R17, R12, 0x4, R17 ;  /* 0x000000040c117824 */ /* 0x000fc600078e0211 */
[----:B------:R-:W-:-:S04]  /*0350*/  LOP3.LUT R2, R2, 0xffe00000, RZ, 0xc0, !PT ;  /* 0xffe0000002027812 */ /* 0x000fc800078ec0ff */
[----:B------:R-:W-:Y:S02]  /*0360*/  IADD3 R21, R2, R20, -R21 ;  /* 0x0000001402157210 */ /* 0x000fe40007ffe815 */
[----:B------:R-:W-:Y:S02]  /*0370*/  LOP3.LUT R2, R3, R0, RZ, 0xfc, !PT ;  /* 0x0000000003027212 */ /* 0x000fe400078efcff */
[----:B------:R-:W-:-:S03]  /*0380*/  LOP3.LUT R0, R3, 0x10, R0, 0xfe, !PT ;  /* 0x0000001003007812 */ /* 0x000fc600078efe00 */
[--C-:B------:R-:W-:Y:S02]  /*0390*/  IMAD R3, R2, 0x200, R21.reuse ;  /* 0x0000020002037824 */ /* 0x100fe400078e0215 */
[----:B------:R-:W-:Y:S01]  /*03a0*/  IMAD R21, R0, 0x200, R21 ;  /* 0x0000020000157824 */ /* 0x000fe200078e0215 */
[----:B--2---:R-:W-:Y:S04]  /*03b0*/  STS [R23], R4 ;  /* 0x0000000417007388 */ /* 0x004fe80000000800 */
[----:B------:R1:W-:Y:S04]  /*03c0*/  STS [R22+0x80], R5 ;  /* 0x0000800516007388 */ /* 0x0003e80000000800 */
[----:B------:R-:W-:Y:S04]  /*03d0*/  STS [R25+0x100], R6 ;  /* 0x0001000619007388 */ /* 0x000fe80000000800 */
[----:B------:R-:W-:Y:S01]  /*03e0*/  STS [R24+0x180], R7 ;  /* 0x0001800718007388 */ /* 0x000fe20000000800 */
[----:B-1----:R-:W1:Y:S03]  /*03f0*/  LDC.64 R4, c[0x0][0x218] ;  /* 0x00008600ff047b82 */ /* 0x002e660000000a00 */
[----:B---3--:R-:W-:Y:S04]  /*0400*/  STS [R23+0x40], R8 ;  /* 0x0000400817007388 */ /* 0x008fe80000000800 */
[----:B------:R-:W-:Y:S04]  /*0410*/  STS [R22+0xc0], R9 ;  /* 0x0000c00916007388 */ /* 0x000fe80000000800 */
[----:B------:R-:W-:Y:S04]  /*0420*/  STS [R25+0x140], R10 ;  /* 0x0001400a19007388 */ /* 0x000fe80000000800 */
[----:B------:R-:W-:Y:S01]  /*0430*/  STS [R24+0x1c0], R11 ;  /* 0x0001c00b18007388 */ /* 0x000fe20000000800 */
[----:B------:R-:W-:Y:S01]  /*0440*/  BAR.SYNC.DEFER_BLOCKING 0x0 ;  /* 0x0000000000007b1d */ /* 0x000fe20000010000 */
[----:B-1----:R-:W-:-:S04]  /*0450*/  IMAD.WIDE R2, R3, 0x4, R4 ;  /* 0x0000000403027825 */ /* 0x002fc800078e0204 */
[----:B------:R-:W-:Y:S01]  /*0460*/  IMAD.WIDE R4, R21, 0x4, R4 ;  /* 0x0000000415047825 */ /* 0x000fe200078e0204 */
[----:B------:R-:W1:Y:S04]  /*0470*/  LDS.128 R12, [R15] ;  /* 0x000000000f0c7984 */ /* 0x000e680000000c00 */
[----:B------:R-:W2:Y:S04]  /*0480*/  LDS.128 R16, [R17+0x800] ;  /* 0x0008000011107984 */ /* 0x000ea80000000c00 */
[----:B-1----:R-:W-:Y:S04]  /*0490*/  STG.E.128 desc[UR6][R2.64], R12 ;  /* 0x0000000c02007986 */ /* 0x002fe8000c101d06 */
[----:B--2---:R-:W-:Y:S01]  /*04a0*/  STG.E.128 desc[UR6][R4.64], R16 ;  /* 0x0000001004007986 */ /* 0x004fe2000c101d06 */
[----:B------:R-:W-:Y:S05]  /*04b0*/  EXIT ;  /* 0x000000000000794d */ /* 0x000fea0003800000 */
.L_x_0:
[----:B------:R-:W-:-:S00]  /*04c0*/  BRA `(.L_x_0) ;  /* 0xfffffffc00fc7947 */ /* 0x000fc0000383ffff */
[----:B------:R-:W-:-:S00]  /*04d0*/  NOP ;  /* 0x0000000000007918 */ /* 0x000fc00000000000 */
        /* <DEDUP_REMOVED lines=10> */
.L_x_1:


//--------------------- .nv.shared.triton_poi_fused_stack_11 --------------------------
	.section	.nv.shared.triton_poi_fused_stack_11,"aw",@nobits
	.sectionflags	@""
	.align	16
	.zero		1024


//--------------------- .nv.constant0.triton_poi_fused_stack_11 --------------------------
	.section	.nv.constant0.triton_poi_fused_stack_11,"a",@progbits
	.sectionflags	@""
	.align	4
.nv.constant0.triton_poi_fused_stack_11:
	.zero		552
